	.headerflags	@"EF_CUDA_TEXMODE_UNIFIED EF_CUDA_64BIT_ADDRESS EF_CUDA_ACCELERATORS EF_CUDA_SM90 EF_CUDA_VIRTUAL_SM(EF_CUDA_SM90)"
	.elftype	@"ET_EXEC"


//--------------------- .nv.info                  --------------------------
	.section	.nv.info,"",@"SHT_CUDA_INFO"
	.align	4


	//----- nvinfo : EIATTR_REGCOUNT
	.align		4
        /*0000*/ 	.byte	0x04, 0x2f
        /*0002*/ 	.short	(.L_3 - .L_2)
	.align		4
.L_2:
        /*0004*/ 	.word	index@(triton_poi_fused__native_batch_norm_legit_no_training__unsafe_index_relu_17)
        /*0008*/ 	.word	0x00000020


	//----- nvinfo : EIATTR_MIN_STACK_SIZE
	.align		4
.L_3:
        /*000c*/ 	.byte	0x04, 0x12
        /*000e*/ 	.short	(.L_5 - .L_4)
	.align		4
.L_4:
        /*0010*/ 	.word	index@(triton_poi_fused__native_batch_norm_legit_no_training__unsafe_index_relu_17)
        /*0014*/ 	.word	0x00000000


	//----- nvinfo : EIATTR_FRAME_SIZE
	.align		4
.L_5:
        /*0018*/ 	.byte	0x04, 0x11
        /*001a*/ 	.short	(.L_7 - .L_6)
	.align		4
.L_6:
        /*001c*/ 	.word	index@(triton_poi_fused__native_batch_norm_legit_no_training__unsafe_index_relu_17)
        /*0020*/ 	.word	0x00000000


	//----- nvinfo : EIATTR_MIN_STACK_SIZE
	.align		4
.L_7:
        /*0024*/ 	.byte	0x04, 0x12
        /*0026*/ 	.short	(.L_9 - .L_8)
	.align		4
.L_8:
        /*0028*/ 	.word	index@(triton_poi_fused__native_batch_norm_legit_no_training__unsafe_index_relu_17)
        /*002c*/ 	.word	0x00000000
.L_9:


//--------------------- .nv.info.triton_poi_fused__native_batch_norm_legit_no_training__unsafe_index_relu_17 --------------------------
	.section	.nv.info.triton_poi_fused__native_batch_norm_legit_no_training__unsafe_index_relu_17,"",@"SHT_CUDA_INFO"
	.sectionflags	@""
	.align	4


	//----- nvinfo : EIATTR_CUDA_API_VERSION
	.align		4
        /*0000*/ 	.byte	0x04, 0x37
        /*0002*/ 	.short	(.L_11 - .L_10)
.L_10:
        /*0004*/ 	.word	0x0000007c


	//----- nvinfo : EIATTR_KPARAM_INFO
	.align		4
.L_11:
        /*0008*/ 	.byte	0x04, 0x17
        /*000a*/ 	.short	(.L_13 - .L_12)
.L_12:
        /*000c*/ 	.word	0x00000000
        /*0010*/ 	.short	0x0007
        /*0012*/ 	.short	0x0038
        /*0014*/ 	.byte	0x00, 0xf0, 0x11, 0x00


	//----- nvinfo : EIATTR_KPARAM_INFO
	.align		4
.L_13:
        /*0018*/ 	.byte	0x04, 0x17
        /*001a*/ 	.short	(.L_15 - .L_14)
.L_14:
        /*001c*/ 	.word	0x00000000
        /*0020*/ 	.short	0x0006
        /*0022*/ 	.short	0x0030
        /*0024*/ 	.byte	0x00, 0xf4, 0x21, 0x00


	//----- nvinfo : EIATTR_KPARAM_INFO
	.align		4
.L_15:
        /*0028*/ 	.byte	0x04, 0x17
        /*002a*/ 	.short	(.L_17 - .L_16)
.L_16:
        /*002c*/ 	.word	0x00000000
        /*0030*/ 	.short	0x0005
        /*0032*/ 	.short	0x0028
        /*0034*/ 	.byte	0x00, 0xf4, 0x21, 0x00


	//----- nvinfo : EIATTR_KPARAM_INFO
	.align		4
.L_17:
        /*0038*/ 	.byte	0x04, 0x17
        /*003a*/ 	.short	(.L_19 - .L_18)
.L_18:
        /*003c*/ 	.word	0x00000000
        /*0040*/ 	.short	0x0004
        /*0042*/ 	.short	0x0020
        /*0044*/ 	.byte	0x00, 0xf4, 0x21, 0x00


	//----- nvinfo : EIATTR_KPARAM_INFO
	.align		4
.L_19:
        /*0048*/ 	.byte	0x04, 0x17
        /*004a*/ 	.short	(.L_21 - .L_20)
.L_20:
        /*004c*/ 	.word	0x00000000
        /*0050*/ 	.short	0x0003
        /*0052*/ 	.short	0x0018
        /*0054*/ 	.byte	0x00, 0xf4, 0x21, 0x00


	//----- nvinfo : EIATTR_KPARAM_INFO
	.align		4
.L_21:
        /*0058*/ 	.byte	0x04, 0x17
        /*005a*/ 	.short	(.L_23 - .L_22)
.L_22:
        /*005c*/ 	.word	0x00000000
        /*0060*/ 	.short	0x0002
        /*0062*/ 	.short	0x0010
        /*0064*/ 	.byte	0x00, 0xf4, 0x21, 0x00


	//----- nvinfo : EIATTR_KPARAM_INFO
	.align		4
.L_23:
        /*0068*/ 	.byte	0x04, 0x17
        /*006a*/ 	.short	(.L_25 - .L_24)
.L_24:
        /*006c*/ 	.word	0x00000000
        /*0070*/ 	.short	0x0001
        /*0072*/ 	.short	0x0008
        /*0074*/ 	.byte	0x00, 0xf4, 0x21, 0x00


	//----- nvinfo : EIATTR_KPARAM_INFO
	.align		4
.L_25:
        /*0078*/ 	.byte	0x04, 0x17
        /*007a*/ 	.short	(.L_27 - .L_26)
.L_26:
        /*007c*/ 	.word	0x00000000
        /*0080*/ 	.short	0x0000
        /*0082*/ 	.short	0x0000
        /*0084*/ 	.byte	0x00, 0xf4, 0x21, 0x00


	//----- nvinfo : EIATTR_SPARSE_MMA_MASK
	.align		4
.L_27:
        /*0088*/ 	.byte	0x03, 0x50
        /*008a*/ 	.short	0x0000


	//----- nvinfo : EIATTR_MAXREG_COUNT
	.align		4
        /*008c*/ 	.byte	0x03, 0x1b
        /*008e*/ 	.short	0x00ff


	//----- nvinfo : EIATTR_EXIT_INSTR_OFFSETS
	.align		4
        /*0090*/ 	.byte	0x04, 0x1c
        /*0092*/ 	.short	(.L_29 - .L_28)


	//   ....[0]....
.L_28:
        /*0094*/ 	.word	0x00000c20


	//----- nvinfo : EIATTR_REQNTID
	.align		4
.L_29:
        /*0098*/ 	.byte	0x04, 0x10
        /*009a*/ 	.short	(.L_31 - .L_30)
.L_30:
        /*009c*/ 	.word	0x00000080
        /*00a0*/ 	.word	0x00000001
        /*00a4*/ 	.word	0x00000001


	//----- nvinfo : EIATTR_CBANK_PARAM_SIZE
	.align		4
.L_31:
        /*00a8*/ 	.byte	0x03, 0x19
        /*00aa*/ 	.short	0x003c


	//----- nvinfo : EIATTR_PARAM_CBANK
	.align		4
        /*00ac*/ 	.byte	0x04, 0x0a
        /*00ae*/ 	.short	(.L_33 - .L_32)
	.align		4
.L_32:
        /*00b0*/ 	.word	index@(.nv.constant0.triton_poi_fused__native_batch_norm_legit_no_training__unsafe_index_relu_17)
        /*00b4*/ 	.short	0x0210
        /*00b6*/ 	.short	0x003c


	//----- nvinfo : EIATTR_SW_WAR
	.align		4
.L_33:
        /*00b8*/ 	.byte	0x04, 0x36
        /*00ba*/ 	.short	(.L_35 - .L_34)
.L_34:
        /*00bc*/ 	.word	0x00000008
.L_35:


//--------------------- .nv.callgraph             --------------------------
	.section	.nv.callgraph,"",@"SHT_CUDA_CALLGRAPH"
	.align	4
	.sectionentsize	8
	.align		4
        /*0000*/ 	.word	0x00000000
	.align		4
        /*0004*/ 	.word	0xffffffff
	.align		4
        /*0008*/ 	.word	0x00000000
	.align		4
        /*000c*/ 	.word	0xfffffffe
	.align		4
        /*0010*/ 	.word	0x00000000
	.align		4
        /*0014*/ 	.word	0xfffffffd
	.align		4
        /*0018*/ 	.word	0x00000000
	.align		4
        /*001c*/ 	.word	0xfffffffc


//--------------------- .nv.constant4             --------------------------
	.section	.nv.constant4,"a",@progbits
	.align	8
	.align		8
.nv.constant4:
        /*0000*/ 	.dword	_$_str
	.align		8
        /*0008*/ 	.dword	_$_str_$_2


//--------------------- .text.triton_poi_fused__native_batch_norm_legit_no_training__unsafe_index_relu_17 --------------------------
	.section	.text.triton_poi_fused__native_batch_norm_legit_no_training__unsafe_index_relu_17,"ax",@progbits
	.align	128
        .global         triton_poi_fused__native_batch_norm_legit_no_training__unsafe_index_relu_17
        .type           triton_poi_fused__native_batch_norm_legit_no_training__unsafe_index_relu_17,@function
        .size           triton_poi_fused__native_batch_norm_legit_no_training__unsafe_index_relu_17,(.L_x_1 - triton_poi_fused__native_batch_norm_legit_no_training__unsafe_index_relu_17)
        .other          triton_poi_fused__native_batch_norm_legit_no_training__unsafe_index_relu_17,@"STO_CUDA_ENTRY STV_DEFAULT"
triton_poi_fused__native_batch_norm_legit_no_training__unsafe_index_relu_17:
.text.triton_poi_fused__native_batch_norm_legit_no_training__unsafe_index_relu_17:
[----:B------:R-:W-:Y:S01]  /*0000*/  LDC R1, c[0x0][0x28] ;  /* 0x00000a00ff017b82 */ /* 0x000fe20000000800 */
[----:B------:R-:W1:Y:S07]  /*0010*/  S2R R0, SR_TID.X ;  /* 0x0000000000007919 */ /* 0x000e6e0000002100 */
[----:B------:R-:W2:Y:S01]  /*0020*/  LDC.64 R8, c[0x0][0x210] ;  /* 0x00008400ff087b82 */ /* 0x000ea20000000a00 */
[----:B------:R-:W-:Y:S01]  /*0030*/  ULDC.64 UR4, c[0x0][0x208] ;  /* 0x0000820000047ab9 */ /* 0x000fe20000000a00 */
[----:B------:R-:W-:Y:S01]  /*0040*/  ULDC.64 UR6, c[0x0][0x218] ;  /* 0x0000860000067ab9 */ /* 0x000fe20000000a00 */
[----:B------:R-:W3:Y:S01]  /*0050*/  S2R R5, SR_CTAID.X ;  /* 0x0000000000057919 */ /* 0x000ee20000002500 */
[----:B-1----:R-:W-:Y:S01]  /*0060*/  IMAD.SHL.U32 R0, R0, 0x4, RZ ;  /* 0x0000000400007824 */ /* 0x002fe200078e00ff */
[----:B---3--:R-:W-:-:S04]  /*0070*/  SHF.R.S32.HI R2, RZ, 0x15, R5 ;  /* 0x00000015ff027819 */ /* 0x008fc80000011405 */
[----:B------:R-:W-:-:S05]  /*0080*/  LOP3.LUT R0, R0, 0x1fc, RZ, 0xc0, !PT ;  /* 0x000001fc00007812 */ /* 0x000fca00078ec0ff */
[----:B------:R-:W-:Y:S01]  /*0090*/  IMAD R5, R5, 0x400, R0 ;  /* 0x0000040005057824 */ /* 0x000fe200078e0200 */
[----:B------:R-:W-:-:S03]  /*00a0*/  SGXT R0, R2, 0x1 ;  /* 0x000000010200781a */ /* 0x000fc60000000200 */
[----:B------:R-:W-:Y:S01]  /*00b0*/  VIADD R13, R5, 0x200 ;  /* 0x00000200050d7836 */ /* 0x000fe20000000000 */
[----:B------:R-:W-:-:S04]  /*00c0*/  SHF.R.S32.HI R2, RZ, 0x1f, R5 ;  /* 0x0000001fff027819 */ /* 0x000fc80000011405 */
[----:B------:R-:W-:Y:S02]  /*00d0*/  LEA.HI R4, R2, R5, RZ, 0x4 ;  /* 0x0000000502047211 */ /* 0x000fe400078f20ff */
[----:B------:R-:W-:Y:S02]  /*00e0*/  LEA.HI R3, R0, R13, RZ, 0x4 ;  /* 0x0000000d00037211 */ /* 0x000fe400078f20ff */
[----:B------:R-:W-:Y:S02]  /*00f0*/  SHF.R.S32.HI R2, RZ, 0x4, R4 ;  /* 0x00000004ff027819 */ /* 0x000fe40000011404 */
[----:B------:R-:W-:Y:S02]  /*0100*/  SHF.R.S32.HI R3, RZ, 0x4, R3 ;  /* 0x00000004ff037819 */ /* 0x000fe40000011403 */
[----:B------:R-:W-:Y:S02]  /*0110*/  LEA.HI R6, R2, R2, RZ, 0x4 ;  /* 0x0000000202067211 */ /* 0x000fe400078f20ff */
[----:B------:R-:W-:-:S02]  /*0120*/  LEA.HI R10, R3, R3, RZ, 0x4 ;  /* 0x00000003030a7211 */ /* 0x000fc400078f20ff */
[----:B------:R-:W-:Y:S02]  /*0130*/  LOP3.LUT R7, R6, 0xfffffff0, RZ, 0xc0, !PT ;  /* 0xfffffff006077812 */ /* 0x000fe400078ec0ff */
[----:B------:R-:W-:-:S03]  /*0140*/  LOP3.LUT R10, R10, 0xfffffff0, RZ, 0xc0, !PT ;  /* 0xfffffff00a0a7812 */ /* 0x000fc600078ec0ff */
[----:B------:R-:W-:Y:S02]  /*0150*/  IMAD.IADD R7, R2, 0x1, -R7 ;  /* 0x0000000102077824 */ /* 0x000fe400078e0a07 */
[----:B------:R-:W-:Y:S02]  /*0160*/  IMAD.IADD R11, R3, 0x1, -R10 ;  /* 0x00000001030b7824 */ /* 0x000fe400078e0a0a */
[----:B--2---:R-:W-:-:S04]  /*0170*/  IMAD.WIDE R2, R7, 0x8, R8 ;  /* 0x0000000807027825 */ /* 0x004fc800078e0208 */
[----:B------:R-:W-:Y:S01]  /*0180*/  IMAD.WIDE R6, R11, 0x8, R8 ;  /* 0x000000080b067825 */ /* 0x000fe200078e0208 */
[----:B------:R-:W-:Y:S01]  /*0190*/  LOP3.LUT R4, R4, 0xfffffff0, RZ, 0xc0, !PT ;  /* 0xfffffff004047812 */ /* 0x000fe200078ec0ff */
[----:B------:R-:W2:Y:S04]  /*01a0*/  LDG.E.EL.64 R2, desc[UR4][R2.64] ;  /* 0x0000000402027981 */ /* 0x000ea8000c2e1b00 */
[----:B------:R-:W3:Y:S01]  /*01b0*/  LDG.E.EL.64 R6, desc[UR4][R6.64] ;  /* 0x0000000406067981 */ /* 0x000ee2000c2e1b00 */
[----:B------:R-:W-:-:S04]  /*01c0*/  IMAD.IADD R17, R5, 0x1, -R4 ;  /* 0x0000000105117824 */ /* 0x000fc800078e0a04 */
[----:B------:R-:W-:-:S06]  /*01d0*/  IMAD.WIDE R16, R17, 0x8, R8 ;  /* 0x0000000811107825 */ /* 0x000fcc00078e0208 */
[----:B------:R-:W4:Y:S01]  /*01e0*/  LDG.E.EL.128 R16, desc[UR4][R16.64] ;  /* 0x0000000410107981 */ /* 0x000f22000c2e1d00 */
[----:B------:R-:W-:-:S05]  /*01f0*/  VIADD R11, R5, 0x2 ;  /* 0x00000002050b7836 */ /* 0x000fca0000000000 */
[----:B------:R-:W-:-:S04]  /*0200*/  LEA.HI R4, R0, R11, RZ, 0x4 ;  /* 0x0000000b00047211 */ /* 0x000fc800078f20ff */
[----:B------:R-:W-:-:S05]  /*0210*/  LOP3.LUT R4, R4, 0xfffffff0, RZ, 0xc0, !PT ;  /* 0xfffffff004047812 */ /* 0x000fca00078ec0ff */
[----:B------:R-:W-:-:S04]  /*0220*/  IMAD.IADD R11, R11, 0x1, -R4 ;  /* 0x000000010b0b7824 */ /* 0x000fc800078e0a04 */
[----:B------:R-:W-:-:S06]  /*0230*/  IMAD.WIDE R8, R11, 0x8, R8 ;  /* 0x000000080b087825 */ /* 0x000fcc00078e0208 */
[----:B------:R-:W5:Y:S01]  /*0240*/  LDG.E.EL.128 R8, desc[UR4][R8.64] ;  /* 0x0000000408087981 */ /* 0x000f62000c2e1d00 */
[C---:B------:R-:W-:Y:S02]  /*0250*/  LEA.HI R13, R0.reuse, R13, RZ, 0x8 ;  /* 0x0000000d000d7211 */ /* 0x040fe400078f40ff */
[----:B------:R-:W-:Y:S02]  /*0260*/  LEA.HI R0, R0, R5, RZ, 0x8 ;  /* 0x0000000500007211 */ /* 0x000fe400078f40ff */
[----:B------:R-:W-:Y:S02]  /*0270*/  SHF.R.S32.HI R13, RZ, 0x8, R13 ;  /* 0x00000008ff0d7819 */ /* 0x000fe4000001140d */
[----:B------:R-:W-:Y:S02]  /*0280*/  SHF.R.S32.HI R0, RZ, 0x8, R0 ;  /* 0x00000008ff007819 */ /* 0x000fe40000011400 */
[----:B--2---:R-:W-:Y:S02]  /*0290*/  SHF.R.U32.HI R21, RZ, 0x1c, R3 ;  /* 0x0000001cff157819 */ /* 0x004fe40000011603 */
[----:B---3--:R-:W-:-:S02]  /*02a0*/  SHF.R.U32.HI R15, RZ, 0x1c, R7 ;  /* 0x0000001cff0f7819 */ /* 0x008fc40000011607 */
[----:B------:R-:W-:Y:S02]  /*02b0*/  LOP3.LUT R21, R21, 0x8, RZ, 0xc0, !PT ;  /* 0x0000000815157812 */ /* 0x000fe400078ec0ff */
[----:B------:R-:W-:Y:S02]  /*02c0*/  LOP3.LUT R15, R15, 0x8, RZ, 0xc0, !PT ;  /* 0x000000080f0f7812 */ /* 0x000fe400078ec0ff */
[----:B------:R-:W-:Y:S02]  /*02d0*/  IADD3 R2, P0, R2, R21, RZ ;  /* 0x0000001502027210 */ /* 0x000fe40007f1e0ff */
[----:B------:R-:W-:Y:S02]  /*02e0*/  IADD3 R22, P1, R6, R15, RZ ;  /* 0x0000000f06167210 */ /* 0x000fe40007f3e0ff */
[----:B------:R-:W-:Y:S01]  /*02f0*/  LEA.HI R6, R0, R0, RZ, 0x9 ;  /* 0x0000000000067211 */ /* 0x000fe200078f48ff */
[----:B------:R-:W-:Y:S01]  /*0300*/  IMAD.X R3, RZ, RZ, R3, P0 ;  /* 0x000000ffff037224 */ /* 0x000fe200000e0603 */
[----:B----4-:R-:W-:Y:S01]  /*0310*/  SHF.R.U32.HI R23, RZ, 0x1a, R19 ;  /* 0x0000001aff177819 */ /* 0x010fe20000011613 */
[----:B------:R-:W-:Y:S01]  /*0320*/  IMAD.X R21, RZ, RZ, R7, P1 ;  /* 0x000000ffff157224 */ /* 0x000fe200008e0607 */
[----:B------:R-:W-:-:S02]  /*0330*/  LEA R4, P1, R18, UR6, 0x2 ;  /* 0x0000000612047c11 */ /* 0x000fc4000f8210ff */
[----:B------:R-:W-:Y:S02]  /*0340*/  LEA R14, P0, R16, UR6, 0x2 ;  /* 0x00000006100e7c11 */ /* 0x000fe4000f8010ff */
[----:B------:R-:W-:Y:S02]  /*0350*/  LEA.HI.X R12, R18, UR7, R19, 0x2, P1 ;  /* 0x00000007120c7c11 */ /* 0x000fe400088f1413 */
[----:B------:R-:W1:Y:S01]  /*0360*/  LDC.64 R18, c[0x0][0x228] ;  /* 0x00008a00ff127b82 */ /* 0x000e620000000a00 */
[--C-:B------:R-:W-:Y:S02]  /*0370*/  SHF.R.U32.HI R7, RZ, 0x1a, R17.reuse ;  /* 0x0000001aff077819 */ /* 0x100fe40000011611 */
[----:B------:R-:W-:Y:S01]  /*0380*/  LEA.HI.X R15, R16, UR7, R17, 0x2, P0 ;  /* 0x00000007100f7c11 */ /* 0x000fe200080f1411 */
[C---:B------:R-:W-:Y:S01]  /*0390*/  IMAD.SHL.U32 R17, R2.reuse, 0x20, RZ ;  /* 0x0000002002117824 */ /* 0x040fe200078e00ff */
[----:B------:R-:W-:Y:S02]  /*03a0*/  LOP3.LUT R7, R7, 0x20, RZ, 0xc0, !PT ;  /* 0x0000002007077812 */ /* 0x000fe400078ec0ff */
[----:B------:R-:W-:-:S02]  /*03b0*/  SHF.L.U64.HI R20, R2, 0x5, R3 ;  /* 0x0000000502147819 */ /* 0x000fc40000010203 */
[----:B------:R-:W-:Y:S02]  /*03c0*/  LOP3.LUT R3, R6, 0xfffffe00, RZ, 0xc0, !PT ;  /* 0xfffffe0006037812 */ /* 0x000fe400078ec0ff */
[C---:B------:R-:W-:Y:S01]  /*03d0*/  SHF.L.U64.HI R21, R22.reuse, 0x5, R21 ;  /* 0x0000000516157819 */ /* 0x040fe20000010215 */
[----:B------:R-:W-:Y:S01]  /*03e0*/  IMAD.SHL.U32 R22, R22, 0x20, RZ ;  /* 0x0000002016167824 */ /* 0x000fe200078e00ff */
[-C--:B------:R-:W-:Y:S01]  /*03f0*/  IADD3 R2, P0, P1, R17, R14.reuse, R7 ;  /* 0x0000000e11027210 */ /* 0x080fe2000791e007 */
[C---:B------:R-:W-:Y:S01]  /*0400*/  IMAD.IADD R6, R0.reuse, 0x1, -R3 ;  /* 0x0000000100067824 */ /* 0x040fe200078e0a03 */
[----:B------:R-:W-:Y:S01]  /*0410*/  LOP3.LUT R23, R23, 0x20, RZ, 0xc0, !PT ;  /* 0x0000002017177812 */ /* 0x000fe200078ec0ff */
[----:B------:R-:W-:Y:S01]  /*0420*/  IMAD.SHL.U32 R0, R0, 0x40, RZ ;  /* 0x0000004000007824 */ /* 0x000fe200078e00ff */
[----:B------:R-:W-:Y:S02]  /*0430*/  IADD3.X R3, R20, R15, RZ, P0, P1 ;  /* 0x0000000f14037210 */ /* 0x000fe400007e24ff */
[----:B------:R-:W-:-:S02]  /*0440*/  IADD3 R14, P4, P5, R22, R14, R7 ;  /* 0x0000000e160e7210 */ /* 0x000fc40007d9e007 */
[----:B------:R-:W-:Y:S01]  /*0450*/  LEA.HI R7, R13, R13, RZ, 0x9 ;  /* 0x0000000d0d077211 */ /* 0x000fe200078f48ff */
[----:B------:R-:W-:Y:S01]  /*0460*/  IMAD.WIDE R2, R0, 0x4, R2 ;  /* 0x0000000400027825 */ /* 0x000fe200078e0202 */
[----:B------:R-:W-:Y:S02]  /*0470*/  IADD3 R26, P2, P3, R17, R4, R23 ;  /* 0x00000004111a7210 */ /* 0x000fe40007b5e017 */
[----:B------:R-:W-:Y:S01]  /*0480*/  LOP3.LUT R7, R7, 0xfffffe00, RZ, 0xc0, !PT ;  /* 0xfffffe0007077812 */ /* 0x000fe200078ec0ff */
[----:B-1----:R-:W-:Y:S01]  /*0490*/  IMAD.WIDE R24, R6, 0x4, R18 ;  /* 0x0000000406187825 */ /* 0x002fe200078e0212 */
[----:B------:R-:W-:Y:S01]  /*04a0*/  IADD3.X R27, R20, R12, RZ, P2, P3 ;  /* 0x0000000c141b7210 */ /* 0x000fe200017e64ff */
[----:B------:R-:W2:Y:S01]  /*04b0*/  LDG.E.EL R3, desc[UR4][R2.64] ;  /* 0x0000000402037981 */ /* 0x000ea2000c2e1900 */
[----:B------:R-:W-:Y:S01]  /*04c0*/  IADD3 R16, P1, P0, R22, R4, R23 ;  /* 0x0000000416107210 */ /* 0x000fe2000783e017 */
[----:B------:R-:W-:Y:S02]  /*04d0*/  IMAD.IADD R7, R13, 0x1, -R7 ;  /* 0x000000010d077824 */ /* 0x000fe400078e0a07 */
[----:B------:R-:W-:Y:S01]  /*04e0*/  IMAD.WIDE R26, R0, 0x4, R26 ;  /* 0x00000004001a7825 */ /* 0x000fe200078e021a */
[----:B------:R1:W3:Y:S03]  /*04f0*/  LDG.E.EL R2, desc[UR4][R24.64] ;  /* 0x0000000418027981 */ /* 0x0002e6000c2e1900 */
[----:B------:R-:W-:Y:S01]  /*0500*/  IMAD.WIDE R18, R7, 0x4, R18 ;  /* 0x0000000407127825 */ /* 0x000fe200078e0212 */
[----:B-----5:R-:W-:Y:S01]  /*0510*/  LEA R23, P3, R10, UR6, 0x2 ;  /* 0x000000060a177c11 */ /* 0x020fe2000f8610ff */
[----:B------:R4:W5:Y:S04]  /*0520*/  LDG.E.EL R4, desc[UR4][R26.64] ;  /* 0x000000041a047981 */ /* 0x000968000c2e1900 */
[----:B------:R-:W2:Y:S01]  /*0530*/  LDG.E.EL R18, desc[UR4][R18.64] ;  /* 0x0000000412127981 */ /* 0x000ea2000c2e1900 */
[----:B-1----:R-:W-:-:S02]  /*0540*/  LEA R24, P2, R8, UR6, 0x2 ;  /* 0x0000000608187c11 */ /* 0x002fc4000f8410ff */
[--C-:B------:R-:W-:Y:S02]  /*0550*/  SHF.R.U32.HI R25, RZ, 0x1a, R9.reuse ;  /* 0x0000001aff197819 */ /* 0x100fe40000011609 */
[----:B----4-:R-:W-:Y:S02]  /*0560*/  LEA.HI.X R26, R8, UR7, R9, 0x2, P2 ;  /* 0x00000007081a7c11 */ /* 0x010fe400090f1409 */
[----:B------:R-:W-:Y:S02]  /*0570*/  LOP3.LUT R25, R25, 0x20, RZ, 0xc0, !PT ;  /* 0x0000002019197812 */ /* 0x000fe400078ec0ff */
[--C-:B------:R-:W-:Y:S02]  /*0580*/  SHF.R.U32.HI R9, RZ, 0x1a, R11.reuse ;  /* 0x0000001aff097819 */ /* 0x100fe4000001160b */
[----:B------:R-:W-:Y:S02]  /*0590*/  LEA.HI.X R10, R10, UR7, R11, 0x2, P3 ;  /* 0x000000070a0a7c11 */ /* 0x000fe400098f140b */
[----:B------:R-:W-:-:S02]  /*05a0*/  IADD3 R8, P3, P2, R17, R24, R25 ;  /* 0x0000001811087210 */ /* 0x000fc40007a7e019 */
[----:B------:R-:W-:Y:S02]  /*05b0*/  LOP3.LUT R11, R9, 0x20, RZ, 0xc0, !PT ;  /* 0x00000020090b7812 */ /* 0x000fe400078ec0ff */
[C---:B------:R-:W-:Y:S02]  /*05c0*/  IADD3.X R9, R20.reuse, R26, RZ, P3, P2 ;  /* 0x0000001a14097210 */ /* 0x040fe40001fe44ff */
[----:B------:R-:W-:Y:S02]  /*05d0*/  IADD3 R28, P2, P3, R17, R23, R11 ;  /* 0x00000017111c7210 */ /* 0x000fe40007b5e00b */
[----:B------:R-:W-:Y:S02]  /*05e0*/  IADD3.X R15, R21, R15, RZ, P4, P5 ;  /* 0x0000000f150f7210 */ /* 0x000fe400027ea4ff */
[----:B------:R-:W-:Y:S02]  /*05f0*/  IADD3.X R29, R20, R10, RZ, P2, P3 ;  /* 0x0000000a141d7210 */ /* 0x000fe400017e64ff */
[----:B------:R-:W-:-:S02]  /*0600*/  IADD3 R24, P4, P5, R22, R24, R25 ;  /* 0x0000001816187210 */ /* 0x000fc40007d9e019 */
[----:B------:R-:W-:Y:S02]  /*0610*/  IADD3 R20, P2, P3, R22, R23, R11 ;  /* 0x0000001716147210 */ /* 0x000fe40007b5e00b */
[----:B------:R-:W1:Y:S01]  /*0620*/  LDC.64 R22, c[0x0][0x220] ;  /* 0x00008800ff167b82 */ /* 0x000e620000000a00 */
[C---:B------:R-:W-:Y:S01]  /*0630*/  IMAD.WIDE R8, R0.reuse, 0x4, R8 ;  /* 0x0000000400087825 */ /* 0x040fe200078e0208 */
[C---:B------:R-:W-:Y:S02]  /*0640*/  IADD3.X R17, R21.reuse, R12, RZ, P1, P0 ;  /* 0x0000000c15117210 */ /* 0x040fe40000fe04ff */
[C---:B------:R-:W-:Y:S01]  /*0650*/  IADD3.X R25, R21.reuse, R26, RZ, P4, P5 ;  /* 0x0000001a15197210 */ /* 0x040fe200027ea4ff */
[----:B------:R-:W-:Y:S01]  /*0660*/  IMAD.WIDE R28, R0, 0x4, R28 ;  /* 0x00000004001c7825 */ /* 0x000fe200078e021c */
[----:B------:R-:W-:Y:S01]  /*0670*/  IADD3.X R21, R21, R10, RZ, P2, P3 ;  /* 0x0000000a15157210 */ /* 0x000fe200017e64ff */
[----:B------:R4:W5:Y:S01]  /*0680*/  LDG.E.EL R0, desc[UR4][R8.64] ;  /* 0x0000000408007981 */ /* 0x000962000c2e1900 */
[----:B------:R-:W1:Y:S01]  /*0690*/  LDC.64 R10, c[0x0][0x238] ;  /* 0x00008e00ff0a7b82 */ /* 0x000e620000000a00 */
[----:B------:R-:W-:-:S02]  /*06a0*/  IMAD.SHL.U32 R13, R13, 0x40, RZ ;  /* 0x000000400d0d7824 */ /* 0x000fc400078e00ff */
[----:B------:R-:W5:Y:S05]  /*06b0*/  LDG.E.EL R28, desc[UR4][R28.64] ;  /* 0x000000041c1c7981 */ /* 0x000f6a000c2e1900 */
[----:B----4-:R-:W4:Y:S01]  /*06c0*/  LDC.64 R8, c[0x0][0x230] ;  /* 0x00008c00ff087b82 */ /* 0x010f220000000a00 */
[----:B------:R-:W-:-:S04]  /*06d0*/  IMAD.WIDE R14, R13, 0x4, R14 ;  /* 0x000000040d0e7825 */ /* 0x000fc800078e020e */
[----:B-1----:R-:W-:-:S05]  /*06e0*/  IMAD.WIDE R26, R6, 0x4, R22 ;  /* 0x00000004061a7825 */ /* 0x002fca00078e0216 */
[----:B------:R4:W5:Y:S01]  /*06f0*/  LDG.E.EL R12, desc[UR4][R26.64] ;  /* 0x000000041a0c7981 */ /* 0x000962000c2e1900 */
[----:B------:R-:W-:-:S04]  /*0700*/  IMAD.WIDE R22, R7, 0x4, R22 ;  /* 0x0000000407167825 */ /* 0x000fc800078e0216 */
[C---:B------:R-:W-:Y:S02]  /*0710*/  IMAD.WIDE R16, R13.reuse, 0x4, R16 ;  /* 0x000000040d107825 */ /* 0x040fe400078e0210 */
[----:B------:R-:W5:Y:S02]  /*0720*/  LDG.E.EL R22, desc[UR4][R22.64] ;  /* 0x0000000416167981 */ /* 0x000f64000c2e1900 */
[C---:B------:R-:W-:Y:S02]  /*0730*/  IMAD.WIDE R24, R13.reuse, 0x4, R24 ;  /* 0x000000040d187825 */ /* 0x040fe400078e0218 */
[----:B------:R-:W5:Y:S02]  /*0740*/  LDG.E.EL R17, desc[UR4][R16.64] ;  /* 0x0000000410117981 */ /* 0x000f64000c2e1900 */
[----:B------:R-:W-:Y:S02]  /*0750*/  IMAD.WIDE R20, R13, 0x4, R20 ;  /* 0x000000040d147825 */ /* 0x000fe400078e0214 */
[----:B------:R1:W5:Y:S02]  /*0760*/  LDG.E.EL R13, desc[UR4][R14.64] ;  /* 0x000000040e0d7981 */ /* 0x000364000c2e1900 */
[----:B----4-:R-:W-:-:S02]  /*0770*/  IMAD.WIDE R26, R6, 0x4, R8 ;  /* 0x00000004061a7825 */ /* 0x010fc400078e0208 */
[----:B------:R-:W4:Y:S02]  /*0780*/  LDG.E.EL R25, desc[UR4][R24.64] ;  /* 0x0000000418197981 */ /* 0x000f24000c2e1900 */
[C---:B------:R-:W-:Y:S02]  /*0790*/  IMAD.WIDE R8, R7.reuse, 0x4, R8 ;  /* 0x0000000407087825 */ /* 0x040fe400078e0208 */
[----:B------:R-:W4:Y:S02]  /*07a0*/  LDG.E.EL R21, desc[UR4][R20.64] ;  /* 0x0000000414157981 */ /* 0x000f24000c2e1900 */
[--C-:B01----:R-:W-:Y:S02]  /*07b0*/  IMAD.WIDE R14, R6, 0x4, R10.reuse ;  /* 0x00000004060e7825 */ /* 0x103fe400078e020a */
[----:B------:R-:W4:Y:S02]  /*07c0*/  LDG.E.EL R26, desc[UR4][R26.64] ;  /* 0x000000041a1a7981 */ /* 0x000f24000c2e1900 */
[----:B------:R-:W-:-:S02]  /*07d0*/  IMAD.WIDE R10, R7, 0x4, R10 ;  /* 0x00000004070a7825 */ /* 0x000fc400078e020a */
[----:B------:R-:W4:Y:S04]  /*07e0*/  LDG.E.EL R7, desc[UR4][R14.64] ;  /* 0x000000040e077981 */ /* 0x000f28000c2e1900 */
[----:B------:R-:W4:Y:S04]  /*07f0*/  LDG.E.EL R8, desc[UR4][R8.64] ;  /* 0x0000000408087981 */ /* 0x000f28000c2e1900 */
[----:B------:R0:W4:Y:S02]  /*0800*/  LDG.E.EL R11, desc[UR4][R10.64] ;  /* 0x000000040a0b7981 */ /* 0x000124000c2e1900 */
[----:B0-----:R-:W-:-:S02]  /*0810*/  IMAD.MOV.U32 R10, RZ, RZ, 0x3e800000 ;  /* 0x3e800000ff0a7424 */ /* 0x001fc400078e00ff */
[----:B---3--:R-:W-:-:S04]  /*0820*/  FADD R2, R2, 9.9999997473787516356e-06 ;  /* 0x3727c5ac02027421 */ /* 0x008fc80000000000 */
[----:B------:R-:W0:Y:S01]  /*0830*/  MUFU.SQRT R16, R2 ;  /* 0x0000000200107308 */ /* 0x000e220000002000 */
[----:B--2---:R-:W-:-:S07]  /*0840*/  FADD R18, R18, 9.9999997473787516356e-06 ;  /* 0x3727c5ac12127421 */ /* 0x004fce0000000000 */
[----:B------:R-:W1:Y:S01]  /*0850*/  MUFU.SQRT R19, R18 ;  /* 0x0000001200137308 */ /* 0x000e620000002000 */
[C---:B0-----:R-:W-:Y:S02]  /*0860*/  FSETP.GT.AND P0, PT, R16.reuse, 8.50705917302346158658e+37, PT ;  /* 0x7e8000001000780b */ /* 0x041fe40003f04000 */
[----:B------:R-:W-:Y:S02]  /*0870*/  FSETP.GEU.AND P2, PT, R16, 1.175494350822287508e-38, PT ;  /* 0x008000001000780b */ /* 0x000fe40003f4e000 */
[C---:B-1----:R-:W-:Y:S02]  /*0880*/  FSETP.GT.AND P1, PT, R19.reuse, 8.50705917302346158658e+37, PT ;  /* 0x7e8000001300780b */ /* 0x042fe40003f24000 */
[----:B------:R-:W-:-:S07]  /*0890*/  FSETP.GEU.AND P3, PT, R19, 1.175494350822287508e-38, PT ;  /* 0x008000001300780b */ /* 0x000fce0003f6e000 */
[----:B------:R-:W-:-:S04]  /*08a0*/  @P0 FMUL R16, R16, 0.25 ;  /* 0x3e80000010100820 */ /* 0x000fc80000400000 */
[----:B------:R-:W-:Y:S01]  /*08b0*/  @!P2 FMUL R16, R16, 16777216 ;  /* 0x4b8000001010a820 */ /* 0x000fe20000400000 */
[----:B------:R-:W-:-:S05]  /*08c0*/  @P1 FMUL R19, R19, 0.25 ;  /* 0x3e80000013131820 */ /* 0x000fca0000400000 */
[----:B------:R-:W0:Y:S01]  /*08d0*/  MUFU.RCP R16, R16 ;  /* 0x0000001000107308 */ /* 0x000e220000001000 */
[----:B------:R-:W-:Y:S01]  /*08e0*/  @!P3 FMUL R19, R19, 16777216 ;  /* 0x4b8000001313b820 */ /* 0x000fe20000400000 */
[----:B------:R-:W-:-:S06]  /*08f0*/  FSEL R15, R10, 1, P0 ;  /* 0x3f8000000a0f7808 */ /* 0x000fcc0000000000 */
[----:B------:R-:W1:Y:S01]  /*0900*/  MUFU.RCP R9, R19 ;  /* 0x0000001300097308 */ /* 0x000e620000001000 */
[----:B------:R-:W-:Y:S01]  /*0910*/  @!P2 FMUL R15, R15, 16777216 ;  /* 0x4b8000000f0fa820 */ /* 0x000fe20000400000 */
[----:B------:R-:W-:-:S03]  /*0920*/  FSEL R10, R10, 1, P1 ;  /* 0x3f8000000a0a7808 */ /* 0x000fc60000800000 */
[----:B0-----:R-:W-:Y:S02]  /*0930*/  FMUL R15, R16, R15 ;  /* 0x0000000f100f7220 */ /* 0x001fe40000400000 */
[----:B------:R-:W-:Y:S01]  /*0940*/  @!P3 FMUL R10, R10, 16777216 ;  /* 0x4b8000000a0ab820 */ /* 0x000fe20000400000 */
[C---:B-----5:R-:W-:Y:S01]  /*0950*/  FADD R6, -R12.reuse, R3 ;  /* 0x000000030c067221 */ /* 0x060fe20000000100 */
[C---:B------:R-:W-:Y:S01]  /*0960*/  FADD R4, -R12.reuse, R4 ;  /* 0x000000040c047221 */ /* 0x040fe20000000100 */
[----:B------:R-:W0:Y:S01]  /*0970*/  LDC.64 R2, c[0x0][0x240] ;  /* 0x00009000ff027b82 */ /* 0x000e220000000a00 */
[C---:B------:R-:W-:Y:S01]  /*0980*/  FADD R0, -R12.reuse, R0 ;  /* 0x000000000c007221 */ /* 0x040fe20000000100 */
[----:B------:R-:W-:Y:S01]  /*0990*/  FADD R28, -R12, R28 ;  /* 0x0000001c0c1c7221 */ /* 0x000fe20000000100 */
[C---:B------:R-:W-:Y:S02]  /*09a0*/  FMUL R14, R15.reuse, R4 ;  /* 0x000000040f0e7220 */ /* 0x040fe40000400000 */
[C---:B------:R-:W-:Y:S01]  /*09b0*/  FMUL R12, R15.reuse, R0 ;  /* 0x000000000f0c7220 */ /* 0x040fe20000400000 */
[C---:B------:R-:W-:Y:S01]  /*09c0*/  FMUL R28, R15.reuse, R28 ;  /* 0x0000001c0f1c7220 */ /* 0x040fe20000400000 */
[----:B------:R-:W-:Y:S01]  /*09d0*/  FMUL R15, R15, R6 ;  /* 0x000000060f0f7220 */ /* 0x000fe20000400000 */
[----:B-1----:R-:W-:Y:S01]  /*09e0*/  FMUL R10, R9, R10 ;  /* 0x0000000a090a7220 */ /* 0x002fe20000400000 */
[C---:B------:R-:W-:Y:S01]  /*09f0*/  FADD R17, -R22.reuse, R17 ;  /* 0x0000001116117221 */ /* 0x040fe20000000100 */
[C---:B------:R-:W-:Y:S01]  /*0a00*/  FADD R13, -R22.reuse, R13 ;  /* 0x0000000d160d7221 */ /* 0x040fe20000000100 */
[C---:B----4-:R-:W-:Y:S01]  /*0a10*/  FADD R25, -R22.reuse, R25 ;  /* 0x0000001916197221 */ /* 0x050fe20000000100 */
[----:B------:R-:W-:-:S03]  /*0a20*/  FADD R21, -R22, R21 ;  /* 0x0000001516157221 */ /* 0x000fc60000000100 */
[C---:B------:R-:W-:Y:S01]  /*0a30*/  FMUL R4, R10.reuse, R25 ;  /* 0x000000190a047220 */ /* 0x040fe20000400000 */
[C---:B------:R-:W-:Y:S01]  /*0a40*/  FMUL R6, R10.reuse, R17 ;  /* 0x000000110a067220 */ /* 0x040fe20000400000 */
[C---:B------:R-:W-:Y:S01]  /*0a50*/  FMUL R13, R10.reuse, R13 ;  /* 0x0000000d0a0d7220 */ /* 0x040fe20000400000 */
[----:B------:R-:W-:Y:S01]  /*0a60*/  FMUL R0, R10, R21 ;  /* 0x000000150a007220 */ /* 0x000fe20000400000 */
[C-C-:B------:R-:W-:Y:S01]  /*0a70*/  FFMA R15, R26.reuse, R15, R7.reuse ;  /* 0x0000000f1a0f7223 */ /* 0x140fe20000000007 */
[C-C-:B------:R-:W-:Y:S01]  /*0a80*/  FFMA R14, R26.reuse, R14, R7.reuse ;  /* 0x0000000e1a0e7223 */ /* 0x140fe20000000007 */
[C-C-:B------:R-:W-:Y:S01]  /*0a90*/  FFMA R12, R26.reuse, R12, R7.reuse ;  /* 0x0000000c1a0c7223 */ /* 0x140fe20000000007 */
[----:B------:R-:W-:Y:S01]  /*0aa0*/  FFMA R7, R26, R28, R7 ;  /* 0x0000001c1a077223 */ /* 0x000fe20000000007 */
[C-C-:B------:R-:W-:Y:S01]  /*0ab0*/  FFMA R13, R8.reuse, R13, R11.reuse ;  /* 0x0000000d080d7223 */ /* 0x140fe2000000000b */
[C-C-:B------:R-:W-:Y:S01]  /*0ac0*/  FFMA R9, R8.reuse, R6, R11.reuse ;  /* 0x0000000608097223 */ /* 0x140fe2000000000b */
[C-C-:B------:R-:W-:Y:S01]  /*0ad0*/  FFMA R10, R8.reuse, R4, R11.reuse ;  /* 0x00000004080a7223 */ /* 0x140fe2000000000b */
[----:B------:R-:W-:Y:S01]  /*0ae0*/  FFMA R0, R8, R0, R11 ;  /* 0x0000000008007223 */ /* 0x000fe2000000000b */
[----:B------:R-:W-:-:S02]  /*0af0*/  FSETP.GEU.AND P6, PT, R7, RZ, PT ;  /* 0x000000ff0700720b */ /* 0x000fc40003fce000 */
[----:B------:R-:W-:Y:S02]  /*0b00*/  FSETP.GEU.AND P0, PT, R12, RZ, PT ;  /* 0x000000ff0c00720b */ /* 0x000fe40003f0e000 */
[----:B------:R-:W-:Y:S02]  /*0b10*/  SEL R7, R7, RZ, P6 ;  /* 0x000000ff07077207 */ /* 0x000fe40003000000 */
[----:B------:R-:W-:Y:S02]  /*0b20*/  FSETP.GEU.AND P1, PT, R14, RZ, PT ;  /* 0x000000ff0e00720b */ /* 0x000fe40003f2e000 */
[----:B------:R-:W-:Y:S02]  /*0b30*/  FSETP.GEU.AND P2, PT, R15, RZ, PT ;  /* 0x000000ff0f00720b */ /* 0x000fe40003f4e000 */
[----:B------:R-:W-:Y:S02]  /*0b40*/  FSETP.GEU.AND P3, PT, R0, RZ, PT ;  /* 0x000000ff0000720b */ /* 0x000fe40003f6e000 */
[----:B------:R-:W-:-:S02]  /*0b50*/  FSETP.GEU.AND P4, PT, R10, RZ, PT ;  /* 0x000000ff0a00720b */ /* 0x000fc40003f8e000 */
[----:B------:R-:W-:Y:S02]  /*0b60*/  FSETP.GEU.AND P5, PT, R9, RZ, PT ;  /* 0x000000ff0900720b */ /* 0x000fe40003fae000 */
[----:B------:R-:W-:Y:S01]  /*0b70*/  FSETP.GEU.AND P6, PT, R13, RZ, PT ;  /* 0x000000ff0d00720b */ /* 0x000fe20003fce000 */
[----:B0-----:R-:W-:Y:S01]  /*0b80*/  IMAD.WIDE R2, R5, 0x4, R2 ;  /* 0x0000000405027825 */ /* 0x001fe200078e0202 */
[----:B------:R-:W-:Y:S02]  /*0b90*/  SEL R6, R12, RZ, P0 ;  /* 0x000000ff0c067207 */ /* 0x000fe40000000000 */
[----:B------:R-:W-:Y:S02]  /*0ba0*/  SEL R5, R14, RZ, P1 ;  /* 0x000000ff0e057207 */ /* 0x000fe40000800000 */
[----:B------:R-:W-:Y:S02]  /*0bb0*/  SEL R4, R15, RZ, P2 ;  /* 0x000000ff0f047207 */ /* 0x000fe40001000000 */
[----:B------:R-:W-:-:S02]  /*0bc0*/  SEL R11, R0, RZ, P3 ;  /* 0x000000ff000b7207 */ /* 0x000fc40001800000 */
[----:B------:R-:W-:Y:S02]  /*0bd0*/  SEL R10, R10, RZ, P4 ;  /* 0x000000ff0a0a7207 */ /* 0x000fe40002000000 */
[----:B------:R-:W-:Y:S02]  /*0be0*/  SEL R9, R9, RZ, P5 ;  /* 0x000000ff09097207 */ /* 0x000fe40002800000 */
[----:B------:R-:W-:Y:S01]  /*0bf0*/  SEL R8, R13, RZ, P6 ;  /* 0x000000ff0d087207 */ /* 0x000fe20003000000 */
[----:B------:R-:W-:Y:S04]  /*0c00*/  STG.E.128 desc[UR4][R2.64], R4 ;  /* 0x0000000402007986 */ /* 0x000fe8000c101d04 */
[----:B------:R-:W-:Y:S01]  /*0c10*/  STG.E.128 desc[UR4][R2.64+0x800], R8 ;  /* 0x0008000802007986 */ /* 0x000fe2000c101d04 */
[----:B------:R-:W-:Y:S05]  /*0c20*/  EXIT ;  /* 0x000000000000794d */ /* 0x000fea0003800000 */
.L_x_0:
[----:B------:R-:W-:-:S00]  /*0c30*/  BRA `(.L_x_0) ;  /* 0xfffffffc00fc7947 */ /* 0x000fc0000383ffff */
[----:B------:R-:W-:-:S00]  /*0c40*/  NOP ;  /* 0x0000000000007918 */ /* 0x000fc00000000000 */
        /* <DEDUP_REMOVED lines=11> */
.L_x_1:


//--------------------- .nv.global.init           --------------------------
	.section	.nv.global.init,"aw",@progbits
.nv.global.init:
	.type		_$_str,@object
	.size		_$_str,(_$_str_$_2 - _$_str)
_$_str:
        /*0000*/ 	.byte	0x5f, 0x5f, 0x43, 0x55, 0x44, 0x41, 0x5f, 0x46, 0x54, 0x5a, 0x00
	.type		_$_str_$_2,@object
	.size		_$_str_$_2,(.L_1 - _$_str_$_2)
_$_str_$_2:
        /*000b*/ 	.byte	0x5f, 0x5f, 0x43, 0x55, 0x44, 0x41, 0x5f, 0x50, 0x52, 0x45, 0x43, 0x5f, 0x53, 0x51, 0x52, 0x54
        /*001b*/ 	.byte	0x00
.L_1:


//--------------------- .nv.constant0.triton_poi_fused__native_batch_norm_legit_no_training__unsafe_index_relu_17 --------------------------
	.section	.nv.constant0.triton_poi_fused__native_batch_norm_legit_no_training__unsafe_index_relu_17,"a",@progbits
	.sectionflags	@""
	.align	4
.nv.constant0.triton_poi_fused__native_batch_norm_legit_no_training__unsafe_index_relu_17:
	.zero		588
